//
// Generated by NVIDIA NVVM Compiler
//
// Compiler Build ID: CL-36424714
// Cuda compilation tools, release 13.0, V13.0.88
// Based on NVVM 20.0.0
//

.version 9.0
.target sm_100
.address_size 64

	// .globl	_Z5hellov
.extern .func  (.param .b32 func_retval0) vprintf
(
	.param .b64 vprintf_param_0,
	.param .b64 vprintf_param_1
)
;
.global .align 1 .b8 $str[53] = {72, 69, 76, 76, 79, 32, 87, 79, 82, 76, 68, 33, 32, 72, 69, 76, 76, 79, 32, 87, 79, 82, 76, 68, 33, 32, 72, 69, 76, 76, 79, 32, 87, 79, 82, 76, 68, 33, 32, 72, 69, 76, 76, 79, 32, 87, 79, 82, 76, 68, 33, 32};
.global .align 8 .u64 STR = generic($str);
.global .align 1 .b8 $str$1[3] = {37, 99};
.global .align 1 .b8 $str$2[13] = {104, 105, 32, 37, 100, 32, 37, 100, 32, 37, 100, 10};

.visible .entry _Z5hellov()
{
	.local .align 8 .b8 	__local_depot0[8];
	.reg .b64 	%SP;
	.reg .b64 	%SPL;
	.reg .pred 	%p<2>;
	.reg .b32 	%r<5>;
	.reg .b64 	%rd<8>;

	mov.u64 	%SPL, __local_depot0;
	cvta.local.u64 	%SP, %SPL;
	mov.u32 	%r1, %tid.x;
	setp.gt.u32 	%p1, %r1, 51;
	@%p1 bra 	$L__BB0_2;
	add.u64 	%rd1, %SP, 0;
	add.u64 	%rd2, %SPL, 0;
	ld.global.u64 	%rd3, [STR];
	cvt.u64.u32 	%rd4, %r1;
	add.s64 	%rd5, %rd3, %rd4;
	ld.s8 	%r2, [%rd5];
	st.local.u32 	[%rd2], %r2;
	mov.u64 	%rd6, $str$1;
	cvta.global.u64 	%rd7, %rd6;
	{ // callseq 0, 0
	.param .b64 param0;
	st.param.b64 	[param0], %rd7;
	.param .b64 param1;
	st.param.b64 	[param1], %rd1;
	.param .b32 retval0;
	call.uni (retval0), 
	vprintf, 
	(
	param0, 
	param1
	);
	ld.param.b32 	%r3, [retval0];
	} // callseq 0
$L__BB0_2:
	ret;

}
	// .globl	_Z6simplei
.visible .entry _Z6simplei(
	.param .u32 _Z6simplei_param_0
)
{
	.local .align 8 .b8 	__local_depot1[16];
	.reg .b64 	%SP;
	.reg .b64 	%SPL;
	.reg .b32 	%r<6>;
	.reg .b64 	%rd<5>;

	mov.u64 	%SPL, __local_depot1;
	cvta.local.u64 	%SP, %SPL;
	ld.param.u32 	%r1, [_Z6simplei_param_0];
	add.u64 	%rd1, %SP, 0;
	add.u64 	%rd2, %SPL, 0;
	mov.u32 	%r2, %tid.x;
	mov.u32 	%r3, %ctaid.x;
	st.local.v2.u32 	[%rd2], {%r1, %r3};
	st.local.u32 	[%rd2+8], %r2;
	mov.u64 	%rd3, $str$2;
	cvta.global.u64 	%rd4, %rd3;
	{ // callseq 1, 0
	.param .b64 param0;
	st.param.b64 	[param0], %rd4;
	.param .b64 param1;
	st.param.b64 	[param1], %rd1;
	.param .b32 retval0;
	call.uni (retval0), 
	vprintf, 
	(
	param0, 
	param1
	);
	ld.param.b32 	%r4, [retval0];
	} // callseq 1
	ret;

}


// ===== COMPILED SASS (sm_100) =====

	.target	sm_100

	.elftype	@"ET_EXEC"


//--------------------- .note.nv.tkinfo           --------------------------
	.section	.note.nv.tkinfo,"",@"SHT_NOTE"
	.sectionflags	@"SHF_NOTE_NV_TKINFO"
	.tkinfo
        /*0018*/ 	.word	0x00000002
        /*0030*/ 	.string	""
        /*0030*/ 	.string	"ptxas"
        /*0030*/ 	.string	"Cuda compilation tools, release 13.0, V13.0.88"
        /*0030*/ 	.string	"Build cuda_13.0.r13.0/compiler.36424714_0"
        /*0030*/ 	.string	"-arch sm_100 -m 64 "



//--------------------- .note.nv.cuinfo           --------------------------
	.section	.note.nv.cuinfo,"",@"SHT_NOTE"
	.sectionflags	@"SHF_NOTE_NV_CUINFO"
        /*0018*/ 	.short	0x0002
        /*001a*/ 	.short	0x0064
        /*001c*/ 	.short	0x0082
	.zero		2


//--------------------- .nv.info                  --------------------------
	.section	.nv.info,"",@"SHT_CUDA_INFO"
	.align	4


	//----- nvinfo : EIATTR_REGCOUNT
	.align		4
        /*0000*/ 	.byte	0x04, 0x2f
        /*0002*/ 	.short	(.L_5 - .L_4)
	.align		4
.L_4:
        /*0004*/ 	.word	index@(_Z5hellov)
        /*0008*/ 	.word	0x00000018


	//----- nvinfo : EIATTR_FRAME_SIZE
	.align		4
.L_5:
        /*000c*/ 	.byte	0x04, 0x11
        /*000e*/ 	.short	(.L_7 - .L_6)
	.align		4
.L_6:
        /*0010*/ 	.word	index@(_Z5hellov)
        /*0014*/ 	.word	0x00000008


	//----- nvinfo : EIATTR_REGCOUNT
	.align		4
.L_7:
        /*0018*/ 	.byte	0x04, 0x2f
        /*001a*/ 	.short	(.L_9 - .L_8)
	.align		4
.L_8:
        /*001c*/ 	.word	index@(_Z6simplei)
        /*0020*/ 	.word	0x00000018


	//----- nvinfo : EIATTR_FRAME_SIZE
	.align		4
.L_9:
        /*0024*/ 	.byte	0x04, 0x11
        /*0026*/ 	.short	(.L_11 - .L_10)
	.align		4
.L_10:
        /*0028*/ 	.word	index@(_Z6simplei)
        /*002c*/ 	.word	0x00000010


	//----- nvinfo : EIATTR_MIN_STACK_SIZE
	.align		4
.L_11:
        /*0030*/ 	.byte	0x04, 0x12
        /*0032*/ 	.short	(.L_13 - .L_12)
	.align		4
.L_12:
        /*0034*/ 	.word	index@(_Z6simplei)
        /*0038*/ 	.word	0x00000010


	//----- nvinfo : EIATTR_MIN_STACK_SIZE
	.align		4
.L_13:
        /*003c*/ 	.byte	0x04, 0x12
        /*003e*/ 	.short	(.L_15 - .L_14)
	.align		4
.L_14:
        /*0040*/ 	.word	index@(_Z5hellov)
        /*0044*/ 	.word	0x00000008
.L_15:


//--------------------- .nv.compat                --------------------------
	.section	.nv.compat,"",@"SHT_CUDA_COMPAT_INFO"
	.align	4
        /*0000*/ 	.byte	0x02, 0x09, 0x00, 0x00, 0x02, 0x02, 0x01, 0x00, 0x02, 0x05, 0x05, 0x00, 0x03, 0x07, 0x01, 0x01
        /*0010*/ 	.byte	0x02, 0x03, 0x00, 0x00, 0x02, 0x06, 0x01, 0x00, 0x04, 0x0b, 0x08, 0x00, 0x09, 0x00, 0x00, 0x00
        /*0020*/ 	.byte	0x00, 0x00, 0x00, 0x00


//--------------------- .nv.info._Z6simplei       --------------------------
	.section	.nv.info._Z6simplei,"",@"SHT_CUDA_INFO"
	.sectionflags	@""
	.align	4


	//----- nvinfo : EIATTR_CUDA_API_VERSION
	.align		4
        /*0000*/ 	.byte	0x04, 0x37
        /*0002*/ 	.short	(.L_17 - .L_16)
.L_16:
        /*0004*/ 	.word	0x00000082


	//----- nvinfo : EIATTR_KPARAM_INFO
	.align		4
.L_17:
        /*0008*/ 	.byte	0x04, 0x17
        /*000a*/ 	.short	(.L_19 - .L_18)
.L_18:
        /*000c*/ 	.word	0x00000000
        /*0010*/ 	.short	0x0000
        /*0012*/ 	.short	0x0000
        /*0014*/ 	.byte	0x00, 0xf0, 0x11, 0x00


	//----- nvinfo : EIATTR_SPARSE_MMA_MASK
	.align		4
.L_19:
        /*0018*/ 	.byte	0x03, 0x50
        /*001a*/ 	.short	0x0000


	//----- nvinfo : EIATTR_MAXREG_COUNT
	.align		4
        /*001c*/ 	.byte	0x03, 0x1b
        /*001e*/ 	.short	0x00ff


	//----- nvinfo : EIATTR_EXTERNS
	.align		4
        /*0020*/ 	.byte	0x04, 0x0f
        /*0022*/ 	.short	(.L_21 - .L_20)


	//   ....[0]....
	.align		4
.L_20:
        /*0024*/ 	.word	index@(vprintf)


	//----- nvinfo : EIATTR_MERCURY_ISA_VERSION
	.align		4
.L_21:
        /*0028*/ 	.byte	0x03, 0x5f
        /*002a*/ 	.short	0x0101


	//----- nvinfo : EIATTR_VRC_CTA_INIT_COUNT
	.align		4
        /*002c*/ 	.byte	0x02, 0x4a
	.zero		1
	.zero		1


	//----- nvinfo : EIATTR_SYSCALL_OFFSETS
	.align		4
        /*0030*/ 	.byte	0x04, 0x46
        /*0032*/ 	.short	(.L_23 - .L_22)


	//   ....[0]....
.L_22:
        /*0034*/ 	.word	0x00000110


	//----- nvinfo : EIATTR_EXIT_INSTR_OFFSETS
	.align		4
.L_23:
        /*0038*/ 	.byte	0x04, 0x1c
        /*003a*/ 	.short	(.L_25 - .L_24)


	//   ....[0]....
.L_24:
        /*003c*/ 	.word	0x00000120


	//----- nvinfo : EIATTR_CBANK_PARAM_SIZE
	.align		4
.L_25:
        /*0040*/ 	.byte	0x03, 0x19
        /*0042*/ 	.short	0x0004


	//----- nvinfo : EIATTR_PARAM_CBANK
	.align		4
        /*0044*/ 	.byte	0x04, 0x0a
        /*0046*/ 	.short	(.L_27 - .L_26)
	.align		4
.L_26:
        /*0048*/ 	.word	index@(.nv.constant0._Z6simplei)
        /*004c*/ 	.short	0x0380
        /*004e*/ 	.short	0x0004


	//----- nvinfo : EIATTR_SW_WAR
	.align		4
.L_27:
        /*0050*/ 	.byte	0x04, 0x36
        /*0052*/ 	.short	(.L_29 - .L_28)
.L_28:
        /*0054*/ 	.word	0x00000008
.L_29:


//--------------------- .nv.info._Z5hellov        --------------------------
	.section	.nv.info._Z5hellov,"",@"SHT_CUDA_INFO"
	.sectionflags	@""
	.align	4


	//----- nvinfo : EIATTR_CUDA_API_VERSION
	.align		4
        /*0000*/ 	.byte	0x04, 0x37
        /*0002*/ 	.short	(.L_31 - .L_30)
.L_30:
        /*0004*/ 	.word	0x00000082


	//----- nvinfo : EIATTR_SPARSE_MMA_MASK
	.align		4
.L_31:
        /*0008*/ 	.byte	0x03, 0x50
        /*000a*/ 	.short	0x0000


	//----- nvinfo : EIATTR_MAXREG_COUNT
	.align		4
        /*000c*/ 	.byte	0x03, 0x1b
        /*000e*/ 	.short	0x00ff


	//----- nvinfo : EIATTR_EXTERNS
	.align		4
        /*0010*/ 	.byte	0x04, 0x0f
        /*0012*/ 	.short	(.L_33 - .L_32)


	//   ....[0]....
	.align		4
.L_32:
        /*0014*/ 	.word	index@(vprintf)


	//----- nvinfo : EIATTR_MERCURY_ISA_VERSION
	.align		4
.L_33:
        /*0018*/ 	.byte	0x03, 0x5f
        /*001a*/ 	.short	0x0101


	//----- nvinfo : EIATTR_VRC_CTA_INIT_COUNT
	.align		4
        /*001c*/ 	.byte	0x02, 0x4a
	.zero		1
	.zero		1


	//----- nvinfo : EIATTR_SYSCALL_OFFSETS
	.align		4
        /*0020*/ 	.byte	0x04, 0x46
        /*0022*/ 	.short	(.L_35 - .L_34)


	//   ....[0]....
.L_34:
        /*0024*/ 	.word	0x00000160


	//----- nvinfo : EIATTR_EXIT_INSTR_OFFSETS
	.align		4
.L_35:
        /*0028*/ 	.byte	0x04, 0x1c
        /*002a*/ 	.short	(.L_37 - .L_36)


	//   ....[0]....
.L_36:
        /*002c*/ 	.word	0x00000080


	//   ....[1]....
        /*0030*/ 	.word	0x00000170


	//----- nvinfo : EIATTR_CRS_STACK_SIZE
	.align		4
.L_37:
        /*0034*/ 	.byte	0x04, 0x1e
        /*0036*/ 	.short	(.L_39 - .L_38)
.L_38:
        /*0038*/ 	.word	0x00000000


	//----- nvinfo : EIATTR_SW_WAR
	.align		4
.L_39:
        /*003c*/ 	.byte	0x04, 0x36
        /*003e*/ 	.short	(.L_41 - .L_40)
.L_40:
        /*0040*/ 	.word	0x00000008
.L_41:


//--------------------- .nv.callgraph             --------------------------
	.section	.nv.callgraph,"",@"SHT_CUDA_CALLGRAPH"
	.align	4
	.sectionentsize	8
	.align		4
        /*0000*/ 	.word	0x00000000
	.align		4
        /*0004*/ 	.word	0xffffffff
	.align		4
        /*0008*/ 	.word	index@(_Z6simplei)
	.align		4
        /*000c*/ 	.word	index@(vprintf)
	.align		4
        /*0010*/ 	.word	index@(_Z5hellov)
	.align		4
        /*0014*/ 	.word	index@(vprintf)
	.align		4
        /*0018*/ 	.word	0x00000000
	.align		4
        /*001c*/ 	.word	0xfffffffe
	.align		4
        /*0020*/ 	.word	0x00000000
	.align		4
        /*0024*/ 	.word	0xfffffffd
	.align		4
        /*0028*/ 	.word	0x00000000
	.align		4
        /*002c*/ 	.word	0xfffffffc


//--------------------- .nv.constant4             --------------------------
	.section	.nv.constant4,"a",@progbits
	.align	8
	.align		8
.nv.constant4:
        /*0000*/ 	.dword	vprintf
	.align		8
        /*0008*/ 	.dword	$str
	.align		8
        /*0010*/ 	.dword	STR
	.align		8
        /*0018*/ 	.dword	$str$1
	.align		8
        /*0020*/ 	.dword	$str$2


//--------------------- .text._Z6simplei          --------------------------
	.section	.text._Z6simplei,"ax",@progbits
	.align	128
        .global         _Z6simplei
        .type           _Z6simplei,@function
        .size           _Z6simplei,(.L_x_4 - _Z6simplei)
        .other          _Z6simplei,@"STO_CUDA_ENTRY STV_DEFAULT"
_Z6simplei:
.text._Z6simplei:
[----:B------:R-:W0:Y:S01]  /*0000*/  LDC R1, c[0x0][0x37c] ;  /* 0x0000df00ff017b82 */ /* 0x000e220000000800 */
[----:B------:R-:W1:Y:S07]  /*0010*/  S2R R8, SR_TID.X ;  /* 0x0000000000087919 */ /* 0x000e6e0000002100 */
[----:B------:R-:W2:Y:S01]  /*0020*/  LDC R10, c[0x0][0x380] ;  /* 0x0000e000ff0a7b82 */ /* 0x000ea20000000800 */
[----:B0-----:R-:W-:Y:S01]  /*0030*/  VIADD R1, R1, 0xfffffff0 ;  /* 0xfffffff001017836 */ /* 0x001fe20000000000 */
[----:B------:R-:W-:Y:S01]  /*0040*/  MOV R0, 0x0 ;  /* 0x0000000000007802 */ /* 0x000fe20000000f00 */
[----:B------:R-:W2:Y:S01]  /*0050*/  S2R R11, SR_CTAID.X ;  /* 0x00000000000b7919 */ /* 0x000ea20000002500 */
[----:B------:R-:W0:Y:S04]  /*0060*/  LDCU UR4, c[0x0][0x2f8] ;  /* 0x00005f00ff0477ac */ /* 0x000e280008000800 */
[----:B------:R3:W4:Y:S01]  /*0070*/  LDC.64 R2, c[0x4][R0] ;  /* 0x0100000000027b82 */ /* 0x0007220000000a00 */
[----:B------:R-:W5:Y:S01]  /*0080*/  LDCU.64 UR6, c[0x4][0x20] ;  /* 0x01000400ff0677ac */ /* 0x000f620008000a00 */
[----:B------:R-:W3:Y:S01]  /*0090*/  LDCU UR5, c[0x0][0x2fc] ;  /* 0x00005f80ff0577ac */ /* 0x000ee20008000800 */
[----:B0-----:R-:W-:Y:S01]  /*00a0*/  IADD3 R6, P0, PT, R1, UR4, RZ ;  /* 0x0000000401067c10 */ /* 0x001fe2000ff1e0ff */
[----:B-----5:R-:W-:Y:S01]  /*00b0*/  IMAD.U32 R4, RZ, RZ, UR6 ;  /* 0x00000006ff047e24 */ /* 0x020fe2000f8e00ff */
[----:B------:R-:W-:Y:S01]  /*00c0*/  MOV R5, UR7 ;  /* 0x0000000700057c02 */ /* 0x000fe20008000f00 */
[----:B-1----:R0:W-:Y:S02]  /*00d0*/  STL [R1+0x8], R8 ;  /* 0x0000080801007387 */ /* 0x0021e40000100800 */
[----:B---3--:R-:W-:-:S02]  /*00e0*/  IMAD.X R7, RZ, RZ, UR5, P0 ;  /* 0x00000005ff077e24 */ /* 0x008fc400080e06ff */
[----:B--2---:R0:W-:Y:S06]  /*00f0*/  STL.64 [R1], R10 ;  /* 0x0000000a01007387 */ /* 0x0041ec0000100a00 */
[----:B------:R-:W-:-:S07]  /*0100*/  LEPC R20, `(.L_x_0) ;  /* 0x000000001014794e */ /* 0x000fce0000000000 */
[----:B0---4-:R-:W-:Y:S05]  /*0110*/  CALL.ABS.NOINC R2 ;  /* 0x0000000002007343 */ /* 0x011fea0003c00000 */
.L_x_0:
[----:B------:R-:W-:Y:S05]  /*0120*/  EXIT ;  /* 0x000000000000794d */ /* 0x000fea0003800000 */
.L_x_1:
[----:B------:R-:W-:-:S00]  /*0130*/  BRA `(.L_x_1) ;  /* 0xfffffffc00fc7947 */ /* 0x000fc0000383ffff */
[----:B------:R-:W-:-:S00]  /*0140*/  NOP ;  /* 0x0000000000007918 */ /* 0x000fc00000000000 */
        /* <DEDUP_REMOVED lines=11> */
.L_x_4:


//--------------------- .text._Z5hellov           --------------------------
	.section	.text._Z5hellov,"ax",@progbits
	.align	128
        .global         _Z5hellov
        .type           _Z5hellov,@function
        .size           _Z5hellov,(.L_x_5 - _Z5hellov)
        .other          _Z5hellov,@"STO_CUDA_ENTRY STV_DEFAULT"
_Z5hellov:
.text._Z5hellov:
[----:B------:R-:W0:Y:S01]  /*0000*/  LDC R1, c[0x0][0x37c] ;  /* 0x0000df00ff017b82 */ /* 0x000e220000000800 */
[----:B------:R-:W1:Y:S01]  /*0010*/  S2R R11, SR_TID.X ;  /* 0x00000000000b7919 */ /* 0x000e620000002100 */
[----:B------:R-:W2:Y:S01]  /*0020*/  LDCU UR4, c[0x0][0x2f8] ;  /* 0x00005f00ff0477ac */ /* 0x000ea20008000800 */
[----:B0-----:R-:W-:Y:S01]  /*0030*/  VIADD R1, R1, 0xfffffff8 ;  /* 0xfffffff801017836 */ /* 0x001fe20000000000 */
[----:B------:R-:W0:Y:S04]  /*0040*/  LDCU UR5, c[0x0][0x2fc] ;  /* 0x00005f80ff0577ac */ /* 0x000e280008000800 */
[----:B--2---:R-:W-:-:S05]  /*0050*/  IADD3 R6, P1, PT, R1, UR4, RZ ;  /* 0x0000000401067c10 */ /* 0x004fca000ff3e0ff */
[----:B0-----:R-:W-:Y:S01]  /*0060*/  IMAD.X R7, RZ, RZ, UR5, P1 ;  /* 0x00000005ff077e24 */ /* 0x001fe200088e06ff */
[----:B-1----:R-:W-:-:S13]  /*0070*/  ISETP.GT.U32.AND P0, PT, R11, 0x33, PT ;  /* 0x000000330b00780c */ /* 0x002fda0003f04070 */
[----:B------:R-:W-:Y:S05]  /*0080*/  @P0 EXIT ;  /* 0x000000000000094d */ /* 0x000fea0003800000 */
[----:B------:R-:W0:Y:S01]  /*0090*/  LDC.64 R2, c[0x4][0x10] ;  /* 0x01000400ff027b82 */ /* 0x000e220000000a00 */
[----:B------:R-:W0:Y:S02]  /*00a0*/  LDCU.64 UR4, c[0x0][0x358] ;  /* 0x00006b00ff0477ac */ /* 0x000e240008000a00 */
[----:B0-----:R-:W2:Y:S02]  /*00b0*/  LDG.E.64 R2, desc[UR4][R2.64] ;  /* 0x0000000402027981 */ /* 0x001ea4000c1e1b00 */
[----:B--2---:R-:W-:-:S05]  /*00c0*/  IADD3 R10, P0, PT, R2, R11, RZ ;  /* 0x0000000b020a7210 */ /* 0x004fca0007f1e0ff */
[----:B------:R-:W-:-:S05]  /*00d0*/  IMAD.X R11, RZ, RZ, R3, P0 ;  /* 0x000000ffff0b7224 */ /* 0x000fca00000e0603 */
[----:B------:R-:W2:Y:S01]  /*00e0*/  LD.E.S8 R0, desc[UR4][R10.64] ;  /* 0x000000040a007980 */ /* 0x000ea2000c101300 */
[----:B------:R-:W-:Y:S01]  /*00f0*/  MOV R8, 0x0 ;  /* 0x0000000000087802 */ /* 0x000fe20000000f00 */
[----:B------:R-:W0:Y:S05]  /*0100*/  LDCU.64 UR4, c[0x4][0x18] ;  /* 0x01000300ff0477ac */ /* 0x000e2a0008000a00 */
[----:B------:R-:W1:Y:S01]  /*0110*/  LDC.64 R8, c[0x4][R8] ;  /* 0x0100000008087b82 */ /* 0x000e620000000a00 */
[----:B0-----:R-:W-:Y:S02]  /*0120*/  IMAD.U32 R4, RZ, RZ, UR4 ;  /* 0x00000004ff047e24 */ /* 0x001fe4000f8e00ff */
[----:B------:R-:W-:Y:S01]  /*0130*/  IMAD.U32 R5, RZ, RZ, UR5 ;  /* 0x00000005ff057e24 */ /* 0x000fe2000f8e00ff */
[----:B-12---:R0:W-:Y:S06]  /*0140*/  STL [R1], R0 ;  /* 0x0000000001007387 */ /* 0x0061ec0000100800 */
[----:B------:R-:W-:-:S07]  /*0150*/  LEPC R20, `(.L_x_2) ;  /* 0x000000001014794e */ /* 0x000fce0000000000 */
[----:B0-----:R-:W-:Y:S05]  /*0160*/  CALL.ABS.NOINC R8 ;  /* 0x0000000008007343 */ /* 0x001fea0003c00000 */
.L_x_2:
[----:B------:R-:W-:Y:S05]  /*0170*/  EXIT ;  /* 0x000000000000794d */ /* 0x000fea0003800000 */
.L_x_3:
        /* <DEDUP_REMOVED lines=16> */
.L_x_5:


//--------------------- .nv.global.init           --------------------------
	.section	.nv.global.init,"aw",@progbits
	.align	8
	.align		8
.nv.global.init:
	.type		STR,@object
	.size		STR,($str$1 - STR)
STR:
        /*0000*/ 	.dword	fun@R_CUDA_G64($str)
	.type		$str$1,@object
	.size		$str$1,($str$2 - $str$1)
$str$1:
        /*0008*/ 	.byte	0x25, 0x63, 0x00
	.type		$str$2,@object
	.size		$str$2,($str - $str$2)
$str$2:
        /*000b*/ 	.byte	0x68, 0x69, 0x20, 0x25, 0x64, 0x20, 0x25, 0x64, 0x20, 0x25, 0x64, 0x0a, 0x00
	.type		$str,@object
	.size		$str,(.L_0 - $str)
$str:
        /*0018*/ 	.byte	0x48, 0x45, 0x4c, 0x4c, 0x4f, 0x20, 0x57, 0x4f, 0x52, 0x4c, 0x44, 0x21, 0x20, 0x48, 0x45, 0x4c
        /*0028*/ 	.byte	0x4c, 0x4f, 0x20, 0x57, 0x4f, 0x52, 0x4c, 0x44, 0x21, 0x20, 0x48, 0x45, 0x4c, 0x4c, 0x4f, 0x20
        /*0038*/ 	.byte	0x57, 0x4f, 0x52, 0x4c, 0x44, 0x21, 0x20, 0x48, 0x45, 0x4c, 0x4c, 0x4f, 0x20, 0x57, 0x4f, 0x52
        /*0048*/ 	.byte	0x4c, 0x44, 0x21, 0x20, 0x00
.L_0:


//--------------------- .nv.shared.reserved.0     --------------------------
	.section	.nv.shared.reserved.0,"aw",@nobits
	.weak		__nv_reservedSMEM_offset_0_alias
	.size		__nv_reservedSMEM_offset_0_alias, 0, 64
	.other		__nv_reservedSMEM_offset_0_alias,@"STO_CUDA_RESERVED_SHARED STV_DEFAULT"
__nv_reservedSMEM_offset_0_alias:
	.zero		0
	.zero		64


//--------------------- .nv.constant0._Z6simplei  --------------------------
	.section	.nv.constant0._Z6simplei,"a",@progbits
	.sectionflags	@""
	.align	4
.nv.constant0._Z6simplei:
	.zero		900


//--------------------- .nv.constant0._Z5hellov   --------------------------
	.section	.nv.constant0._Z5hellov,"a",@progbits
	.sectionflags	@""
	.align	4
.nv.constant0._Z5hellov:
	.zero		896


//--------------------- SYMBOLS --------------------------

	.type		.nv.reservedSmem.offset0,@object
	.size		.nv.reservedSmem.offset0,0x4
	.type		vprintf,@function
